//
// Generated by NVIDIA NVVM Compiler
//
// Compiler Build ID: CL-36424714
// Cuda compilation tools, release 13.0, V13.0.88
// Based on NVVM 20.0.0
//

.version 9.0
.target sm_100
.address_size 64

	// .globl	_ZN3cub18CUB_300001_SM_10006detail11EmptyKernelIvEEvv
.global .align 1 .b8 _ZN34_INTERNAL_005b62f3_4_k_cu_530693234cuda3std3__45__cpo5beginE[1];
.global .align 1 .b8 _ZN34_INTERNAL_005b62f3_4_k_cu_530693234cuda3std3__45__cpo3endE[1];
.global .align 1 .b8 _ZN34_INTERNAL_005b62f3_4_k_cu_530693234cuda3std3__45__cpo6cbeginE[1];
.global .align 1 .b8 _ZN34_INTERNAL_005b62f3_4_k_cu_530693234cuda3std3__45__cpo4cendE[1];
.global .align 1 .b8 _ZN34_INTERNAL_005b62f3_4_k_cu_530693234cuda3std3__45__cpo6rbeginE[1];
.global .align 1 .b8 _ZN34_INTERNAL_005b62f3_4_k_cu_530693234cuda3std3__45__cpo4rendE[1];
.global .align 1 .b8 _ZN34_INTERNAL_005b62f3_4_k_cu_530693234cuda3std3__45__cpo7crbeginE[1];
.global .align 1 .b8 _ZN34_INTERNAL_005b62f3_4_k_cu_530693234cuda3std3__45__cpo5crendE[1];
.global .align 1 .b8 _ZN34_INTERNAL_005b62f3_4_k_cu_530693234cuda3std3__436_GLOBAL__N__005b62f3_4_k_cu_530693236ignoreE[1];
.global .align 1 .b8 _ZN34_INTERNAL_005b62f3_4_k_cu_530693234cuda3std3__419piecewise_constructE[1];
.global .align 1 .b8 _ZN34_INTERNAL_005b62f3_4_k_cu_530693234cuda3std3__48in_placeE[1];
.global .align 1 .b8 _ZN34_INTERNAL_005b62f3_4_k_cu_530693234cuda3std3__420unreachable_sentinelE[1];
.global .align 1 .b8 _ZN34_INTERNAL_005b62f3_4_k_cu_530693234cuda3std3__47nulloptE[1];
.global .align 1 .b8 _ZN34_INTERNAL_005b62f3_4_k_cu_530693234cuda3std3__48unexpectE[1];
.global .align 1 .b8 _ZN34_INTERNAL_005b62f3_4_k_cu_530693234cuda3std6ranges3__45__cpo4swapE[1];
.global .align 1 .b8 _ZN34_INTERNAL_005b62f3_4_k_cu_530693234cuda3std6ranges3__45__cpo9iter_moveE[1];
.global .align 1 .b8 _ZN34_INTERNAL_005b62f3_4_k_cu_530693234cuda3std6ranges3__45__cpo5beginE[1];
.global .align 1 .b8 _ZN34_INTERNAL_005b62f3_4_k_cu_530693234cuda3std6ranges3__45__cpo3endE[1];
.global .align 1 .b8 _ZN34_INTERNAL_005b62f3_4_k_cu_530693234cuda3std6ranges3__45__cpo6cbeginE[1];
.global .align 1 .b8 _ZN34_INTERNAL_005b62f3_4_k_cu_530693234cuda3std6ranges3__45__cpo4cendE[1];
.global .align 1 .b8 _ZN34_INTERNAL_005b62f3_4_k_cu_530693234cuda3std6ranges3__45__cpo7advanceE[1];
.global .align 1 .b8 _ZN34_INTERNAL_005b62f3_4_k_cu_530693234cuda3std6ranges3__45__cpo9iter_swapE[1];
.global .align 1 .b8 _ZN34_INTERNAL_005b62f3_4_k_cu_530693234cuda3std6ranges3__45__cpo4nextE[1];
.global .align 1 .b8 _ZN34_INTERNAL_005b62f3_4_k_cu_530693234cuda3std6ranges3__45__cpo4prevE[1];
.global .align 1 .b8 _ZN34_INTERNAL_005b62f3_4_k_cu_530693234cuda3std6ranges3__45__cpo4dataE[1];
.global .align 1 .b8 _ZN34_INTERNAL_005b62f3_4_k_cu_530693234cuda3std6ranges3__45__cpo5cdataE[1];
.global .align 1 .b8 _ZN34_INTERNAL_005b62f3_4_k_cu_530693234cuda3std6ranges3__45__cpo4sizeE[1];
.global .align 1 .b8 _ZN34_INTERNAL_005b62f3_4_k_cu_530693234cuda3std6ranges3__45__cpo5ssizeE[1];
.global .align 1 .b8 _ZN34_INTERNAL_005b62f3_4_k_cu_530693234cuda3std6ranges3__45__cpo8distanceE[1];
.global .align 1 .b8 _ZN34_INTERNAL_005b62f3_4_k_cu_530693236thrust24THRUST_300001_SM_1000_NS8cuda_cub3parE[1];
.global .align 1 .b8 _ZN34_INTERNAL_005b62f3_4_k_cu_530693236thrust24THRUST_300001_SM_1000_NS8cuda_cub10par_nosyncE[1];
.global .align 1 .b8 _ZN34_INTERNAL_005b62f3_4_k_cu_530693236thrust24THRUST_300001_SM_1000_NS6system6detail10sequential3seqE[1];
.global .align 1 .b8 _ZN34_INTERNAL_005b62f3_4_k_cu_530693236thrust24THRUST_300001_SM_1000_NS12placeholders2_1E[1];
.global .align 1 .b8 _ZN34_INTERNAL_005b62f3_4_k_cu_530693236thrust24THRUST_300001_SM_1000_NS12placeholders2_2E[1];
.global .align 1 .b8 _ZN34_INTERNAL_005b62f3_4_k_cu_530693236thrust24THRUST_300001_SM_1000_NS12placeholders2_3E[1];
.global .align 1 .b8 _ZN34_INTERNAL_005b62f3_4_k_cu_530693236thrust24THRUST_300001_SM_1000_NS12placeholders2_4E[1];
.global .align 1 .b8 _ZN34_INTERNAL_005b62f3_4_k_cu_530693236thrust24THRUST_300001_SM_1000_NS12placeholders2_5E[1];
.global .align 1 .b8 _ZN34_INTERNAL_005b62f3_4_k_cu_530693236thrust24THRUST_300001_SM_1000_NS12placeholders2_6E[1];
.global .align 1 .b8 _ZN34_INTERNAL_005b62f3_4_k_cu_530693236thrust24THRUST_300001_SM_1000_NS12placeholders2_7E[1];
.global .align 1 .b8 _ZN34_INTERNAL_005b62f3_4_k_cu_530693236thrust24THRUST_300001_SM_1000_NS12placeholders2_8E[1];
.global .align 1 .b8 _ZN34_INTERNAL_005b62f3_4_k_cu_530693236thrust24THRUST_300001_SM_1000_NS12placeholders2_9E[1];
.global .align 1 .b8 _ZN34_INTERNAL_005b62f3_4_k_cu_530693236thrust24THRUST_300001_SM_1000_NS12placeholders3_10E[1];
.global .align 1 .b8 _ZN34_INTERNAL_005b62f3_4_k_cu_530693236thrust24THRUST_300001_SM_1000_NS3seqE[1];

.visible .entry _ZN3cub18CUB_300001_SM_10006detail11EmptyKernelIvEEvv()
{


	ret;

}


// ===== COMPILED SASS (sm_100) =====

	.target	sm_100

	.elftype	@"ET_EXEC"


//--------------------- .note.nv.tkinfo           --------------------------
	.section	.note.nv.tkinfo,"",@"SHT_NOTE"
	.sectionflags	@"SHF_NOTE_NV_TKINFO"
	.tkinfo
        /*0018*/ 	.word	0x00000002
        /*0030*/ 	.string	""
        /*0030*/ 	.string	"ptxas"
        /*0030*/ 	.string	"Cuda compilation tools, release 13.0, V13.0.88"
        /*0030*/ 	.string	"Build cuda_13.0.r13.0/compiler.36424714_0"
        /*0030*/ 	.string	"-arch sm_100 -m 64 "



//--------------------- .note.nv.cuinfo           --------------------------
	.section	.note.nv.cuinfo,"",@"SHT_NOTE"
	.sectionflags	@"SHF_NOTE_NV_CUINFO"
        /*0018*/ 	.short	0x0002
        /*001a*/ 	.short	0x0064
        /*001c*/ 	.short	0x0082
	.zero		2


//--------------------- .nv.info                  --------------------------
	.section	.nv.info,"",@"SHT_CUDA_INFO"
	.align	4


	//----- nvinfo : EIATTR_REGCOUNT
	.align		4
        /*0000*/ 	.byte	0x04, 0x2f
        /*0002*/ 	.short	(.L_44 - .L_43)
	.align		4
.L_43:
        /*0004*/ 	.word	index@(_ZN3cub18CUB_300001_SM_10006detail11EmptyKernelIvEEvv)
        /*0008*/ 	.word	0x00000004


	//----- nvinfo : EIATTR_FRAME_SIZE
	.align		4
.L_44:
        /*000c*/ 	.byte	0x04, 0x11
        /*000e*/ 	.short	(.L_46 - .L_45)
	.align		4
.L_45:
        /*0010*/ 	.word	index@(_ZN3cub18CUB_300001_SM_10006detail11EmptyKernelIvEEvv)
        /*0014*/ 	.word	0x00000000


	//----- nvinfo : EIATTR_MIN_STACK_SIZE
	.align		4
.L_46:
        /*0018*/ 	.byte	0x04, 0x12
        /*001a*/ 	.short	(.L_48 - .L_47)
	.align		4
.L_47:
        /*001c*/ 	.word	index@(_ZN3cub18CUB_300001_SM_10006detail11EmptyKernelIvEEvv)
        /*0020*/ 	.word	0x00000000
.L_48:


//--------------------- .nv.compat                --------------------------
	.section	.nv.compat,"",@"SHT_CUDA_COMPAT_INFO"
	.align	4
        /*0000*/ 	.byte	0x02, 0x09, 0x00, 0x00, 0x02, 0x02, 0x01, 0x00, 0x02, 0x05, 0x05, 0x00, 0x03, 0x07, 0x01, 0x01
        /*0010*/ 	.byte	0x02, 0x03, 0x00, 0x00, 0x02, 0x06, 0x01, 0x00, 0x04, 0x0b, 0x08, 0x00, 0x09, 0x00, 0x00, 0x00
        /*0020*/ 	.byte	0x00, 0x00, 0x00, 0x00


//--------------------- .nv.info._ZN3cub18CUB_300001_SM_10006detail11EmptyKernelIvEEvv --------------------------
	.section	.nv.info._ZN3cub18CUB_300001_SM_10006detail11EmptyKernelIvEEvv,"",@"SHT_CUDA_INFO"
	.sectionflags	@""
	.align	4


	//----- nvinfo : EIATTR_CUDA_API_VERSION
	.align		4
        /*0000*/ 	.byte	0x04, 0x37
        /*0002*/ 	.short	(.L_50 - .L_49)
.L_49:
        /*0004*/ 	.word	0x00000082


	//----- nvinfo : EIATTR_SPARSE_MMA_MASK
	.align		4
.L_50:
        /*0008*/ 	.byte	0x03, 0x50
        /*000a*/ 	.short	0x0000


	//----- nvinfo : EIATTR_MAXREG_COUNT
	.align		4
        /*000c*/ 	.byte	0x03, 0x1b
        /*000e*/ 	.short	0x00ff


	//----- nvinfo : EIATTR_MERCURY_ISA_VERSION
	.align		4
        /*0010*/ 	.byte	0x03, 0x5f
        /*0012*/ 	.short	0x0101


	//----- nvinfo : EIATTR_VRC_CTA_INIT_COUNT
	.align		4
        /*0014*/ 	.byte	0x02, 0x4a
	.zero		1
	.zero		1


	//----- nvinfo : EIATTR_EXIT_INSTR_OFFSETS
	.align		4
        /*0018*/ 	.byte	0x04, 0x1c
        /*001a*/ 	.short	(.L_52 - .L_51)


	//   ....[0]....
.L_51:
        /*001c*/ 	.word	0x00000010


	//----- nvinfo : EIATTR_SW_WAR
	.align		4
.L_52:
        /*0020*/ 	.byte	0x04, 0x36
        /*0022*/ 	.short	(.L_54 - .L_53)
.L_53:
        /*0024*/ 	.word	0x00000008
.L_54:


//--------------------- .nv.callgraph             --------------------------
	.section	.nv.callgraph,"",@"SHT_CUDA_CALLGRAPH"
	.align	4
	.sectionentsize	8
	.align		4
        /*0000*/ 	.word	0x00000000
	.align		4
        /*0004*/ 	.word	0xffffffff
	.align		4
        /*0008*/ 	.word	0x00000000
	.align		4
        /*000c*/ 	.word	0xfffffffe
	.align		4
        /*0010*/ 	.word	0x00000000
	.align		4
        /*0014*/ 	.word	0xfffffffd
	.align		4
        /*0018*/ 	.word	0x00000000
	.align		4
        /*001c*/ 	.word	0xfffffffc


//--------------------- .nv.constant4             --------------------------
	.section	.nv.constant4,"a",@progbits
	.align	8
	.align		8
.nv.constant4:
        /*0000*/ 	.dword	_ZN34_INTERNAL_005b62f3_4_k_cu_530693234cuda3std3__45__cpo5beginE
	.align		8
        /*0008*/ 	.dword	_ZN34_INTERNAL_005b62f3_4_k_cu_530693234cuda3std3__45__cpo3endE
	.align		8
        /*0010*/ 	.dword	_ZN34_INTERNAL_005b62f3_4_k_cu_530693234cuda3std3__45__cpo6cbeginE
	.align		8
        /*0018*/ 	.dword	_ZN34_INTERNAL_005b62f3_4_k_cu_530693234cuda3std3__45__cpo4cendE
	.align		8
        /*0020*/ 	.dword	_ZN34_INTERNAL_005b62f3_4_k_cu_530693234cuda3std3__45__cpo6rbeginE
	.align		8
        /*0028*/ 	.dword	_ZN34_INTERNAL_005b62f3_4_k_cu_530693234cuda3std3__45__cpo4rendE
	.align		8
        /*0030*/ 	.dword	_ZN34_INTERNAL_005b62f3_4_k_cu_530693234cuda3std3__45__cpo7crbeginE
	.align		8
        /*0038*/ 	.dword	_ZN34_INTERNAL_005b62f3_4_k_cu_530693234cuda3std3__45__cpo5crendE
	.align		8
        /*0040*/ 	.dword	_ZN34_INTERNAL_005b62f3_4_k_cu_530693234cuda3std3__436_GLOBAL__N__005b62f3_4_k_cu_530693236ignoreE
	.align		8
        /*0048*/ 	.dword	_ZN34_INTERNAL_005b62f3_4_k_cu_530693234cuda3std3__419piecewise_constructE
	.align		8
        /*0050*/ 	.dword	_ZN34_INTERNAL_005b62f3_4_k_cu_530693234cuda3std3__48in_placeE
	.align		8
        /*0058*/ 	.dword	_ZN34_INTERNAL_005b62f3_4_k_cu_530693234cuda3std3__420unreachable_sentinelE
	.align		8
        /*0060*/ 	.dword	_ZN34_INTERNAL_005b62f3_4_k_cu_530693234cuda3std3__47nulloptE
	.align		8
        /*0068*/ 	.dword	_ZN34_INTERNAL_005b62f3_4_k_cu_530693234cuda3std3__48unexpectE
	.align		8
        /*0070*/ 	.dword	_ZN34_INTERNAL_005b62f3_4_k_cu_530693234cuda3std6ranges3__45__cpo4swapE
	.align		8
        /*0078*/ 	.dword	_ZN34_INTERNAL_005b62f3_4_k_cu_530693234cuda3std6ranges3__45__cpo9iter_moveE
	.align		8
        /*0080*/ 	.dword	_ZN34_INTERNAL_005b62f3_4_k_cu_530693234cuda3std6ranges3__45__cpo5beginE
	.align		8
        /*0088*/ 	.dword	_ZN34_INTERNAL_005b62f3_4_k_cu_530693234cuda3std6ranges3__45__cpo3endE
	.align		8
        /*0090*/ 	.dword	_ZN34_INTERNAL_005b62f3_4_k_cu_530693234cuda3std6ranges3__45__cpo6cbeginE
	.align		8
        /*0098*/ 	.dword	_ZN34_INTERNAL_005b62f3_4_k_cu_530693234cuda3std6ranges3__45__cpo4cendE
	.align		8
        /*00a0*/ 	.dword	_ZN34_INTERNAL_005b62f3_4_k_cu_530693234cuda3std6ranges3__45__cpo7advanceE
	.align		8
        /*00a8*/ 	.dword	_ZN34_INTERNAL_005b62f3_4_k_cu_530693234cuda3std6ranges3__45__cpo9iter_swapE
	.align		8
        /*00b0*/ 	.dword	_ZN34_INTERNAL_005b62f3_4_k_cu_530693234cuda3std6ranges3__45__cpo4nextE
	.align		8
        /*00b8*/ 	.dword	_ZN34_INTERNAL_005b62f3_4_k_cu_530693234cuda3std6ranges3__45__cpo4prevE
	.align		8
        /*00c0*/ 	.dword	_ZN34_INTERNAL_005b62f3_4_k_cu_530693234cuda3std6ranges3__45__cpo4dataE
	.align		8
        /*00c8*/ 	.dword	_ZN34_INTERNAL_005b62f3_4_k_cu_530693234cuda3std6ranges3__45__cpo5cdataE
	.align		8
        /*00d0*/ 	.dword	_ZN34_INTERNAL_005b62f3_4_k_cu_530693234cuda3std6ranges3__45__cpo4sizeE
	.align		8
        /*00d8*/ 	.dword	_ZN34_INTERNAL_005b62f3_4_k_cu_530693234cuda3std6ranges3__45__cpo5ssizeE
	.align		8
        /*00e0*/ 	.dword	_ZN34_INTERNAL_005b62f3_4_k_cu_530693234cuda3std6ranges3__45__cpo8distanceE
	.align		8
        /*00e8*/ 	.dword	_ZN34_INTERNAL_005b62f3_4_k_cu_530693236thrust24THRUST_300001_SM_1000_NS8cuda_cub3parE
	.align		8
        /*00f0*/ 	.dword	_ZN34_INTERNAL_005b62f3_4_k_cu_530693236thrust24THRUST_300001_SM_1000_NS8cuda_cub10par_nosyncE
	.align		8
        /*00f8*/ 	.dword	_ZN34_INTERNAL_005b62f3_4_k_cu_530693236thrust24THRUST_300001_SM_1000_NS6system6detail10sequential3seqE
	.align		8
        /*0100*/ 	.dword	_ZN34_INTERNAL_005b62f3_4_k_cu_530693236thrust24THRUST_300001_SM_1000_NS12placeholders2_1E
	.align		8
        /*0108*/ 	.dword	_ZN34_INTERNAL_005b62f3_4_k_cu_530693236thrust24THRUST_300001_SM_1000_NS12placeholders2_2E
	.align		8
        /*0110*/ 	.dword	_ZN34_INTERNAL_005b62f3_4_k_cu_530693236thrust24THRUST_300001_SM_1000_NS12placeholders2_3E
	.align		8
        /*0118*/ 	.dword	_ZN34_INTERNAL_005b62f3_4_k_cu_530693236thrust24THRUST_300001_SM_1000_NS12placeholders2_4E
	.align		8
        /*0120*/ 	.dword	_ZN34_INTERNAL_005b62f3_4_k_cu_530693236thrust24THRUST_300001_SM_1000_NS12placeholders2_5E
	.align		8
        /*0128*/ 	.dword	_ZN34_INTERNAL_005b62f3_4_k_cu_530693236thrust24THRUST_300001_SM_1000_NS12placeholders2_6E
	.align		8
        /*0130*/ 	.dword	_ZN34_INTERNAL_005b62f3_4_k_cu_530693236thrust24THRUST_300001_SM_1000_NS12placeholders2_7E
	.align		8
        /*0138*/ 	.dword	_ZN34_INTERNAL_005b62f3_4_k_cu_530693236thrust24THRUST_300001_SM_1000_NS12placeholders2_8E
	.align		8
        /*0140*/ 	.dword	_ZN34_INTERNAL_005b62f3_4_k_cu_530693236thrust24THRUST_300001_SM_1000_NS12placeholders2_9E
	.align		8
        /*0148*/ 	.dword	_ZN34_INTERNAL_005b62f3_4_k_cu_530693236thrust24THRUST_300001_SM_1000_NS12placeholders3_10E
	.align		8
        /*0150*/ 	.dword	_ZN34_INTERNAL_005b62f3_4_k_cu_530693236thrust24THRUST_300001_SM_1000_NS3seqE


//--------------------- .text._ZN3cub18CUB_300001_SM_10006detail11EmptyKernelIvEEvv --------------------------
	.section	.text._ZN3cub18CUB_300001_SM_10006detail11EmptyKernelIvEEvv,"ax",@progbits
	.align	128
        .global         _ZN3cub18CUB_300001_SM_10006detail11EmptyKernelIvEEvv
        .type           _ZN3cub18CUB_300001_SM_10006detail11EmptyKernelIvEEvv,@function
        .size           _ZN3cub18CUB_300001_SM_10006detail11EmptyKernelIvEEvv,(.L_x_1 - _ZN3cub18CUB_300001_SM_10006detail11EmptyKernelIvEEvv)
        .other          _ZN3cub18CUB_300001_SM_10006detail11EmptyKernelIvEEvv,@"STO_CUDA_ENTRY STV_DEFAULT"
_ZN3cub18CUB_300001_SM_10006detail11EmptyKernelIvEEvv:
.text._ZN3cub18CUB_300001_SM_10006detail11EmptyKernelIvEEvv:
[----:B------:R-:W-:Y:S01]  /*0000*/  LDC R1, c[0x0][0x37c] ;  /* 0x0000df00ff017b82 */ /* 0x000fe20000000800 */
[----:B------:R-:W-:Y:S05]  /*0010*/  EXIT ;  /* 0x000000000000794d */ /* 0x000fea0003800000 */
.L_x_0:
[----:B------:R-:W-:-:S00]  /*0020*/  BRA `(.L_x_0) ;  /* 0xfffffffc00fc7947 */ /* 0x000fc0000383ffff */
[----:B------:R-:W-:-:S00]  /*0030*/  NOP ;  /* 0x0000000000007918 */ /* 0x000fc00000000000 */
        /* <DEDUP_REMOVED lines=12> */
.L_x_1:


//--------------------- .nv.shared.reserved.0     --------------------------
	.section	.nv.shared.reserved.0,"aw",@nobits
	.weak		__nv_reservedSMEM_offset_0_alias
	.size		__nv_reservedSMEM_offset_0_alias, 0, 64
	.other		__nv_reservedSMEM_offset_0_alias,@"STO_CUDA_RESERVED_SHARED STV_DEFAULT"
__nv_reservedSMEM_offset_0_alias:
	.zero		0
	.zero		64


//--------------------- .nv.global                --------------------------
	.section	.nv.global,"aw",@nobits
.nv.global:
	.type		_ZN34_INTERNAL_005b62f3_4_k_cu_530693236thrust24THRUST_300001_SM_1000_NS3seqE,@object
	.size		_ZN34_INTERNAL_005b62f3_4_k_cu_530693236thrust24THRUST_300001_SM_1000_NS3seqE,(_ZN34_INTERNAL_005b62f3_4_k_cu_530693234cuda3std3__48in_placeE - _ZN34_INTERNAL_005b62f3_4_k_cu_530693236thrust24THRUST_300001_SM_1000_NS3seqE)
_ZN34_INTERNAL_005b62f3_4_k_cu_530693236thrust24THRUST_300001_SM_1000_NS3seqE:
	.zero		1
	.type		_ZN34_INTERNAL_005b62f3_4_k_cu_530693234cuda3std3__48in_placeE,@object
	.size		_ZN34_INTERNAL_005b62f3_4_k_cu_530693234cuda3std3__48in_placeE,(_ZN34_INTERNAL_005b62f3_4_k_cu_530693234cuda3std6ranges3__45__cpo4sizeE - _ZN34_INTERNAL_005b62f3_4_k_cu_530693234cuda3std3__48in_placeE)
_ZN34_INTERNAL_005b62f3_4_k_cu_530693234cuda3std3__48in_placeE:
	.zero		1
	.type		_ZN34_INTERNAL_005b62f3_4_k_cu_530693234cuda3std6ranges3__45__cpo4sizeE,@object
	.size		_ZN34_INTERNAL_005b62f3_4_k_cu_530693234cuda3std6ranges3__45__cpo4sizeE,(_ZN34_INTERNAL_005b62f3_4_k_cu_530693236thrust24THRUST_300001_SM_1000_NS12placeholders2_3E - _ZN34_INTERNAL_005b62f3_4_k_cu_530693234cuda3std6ranges3__45__cpo4sizeE)
_ZN34_INTERNAL_005b62f3_4_k_cu_530693234cuda3std6ranges3__45__cpo4sizeE:
	.zero		1
	.type		_ZN34_INTERNAL_005b62f3_4_k_cu_530693236thrust24THRUST_300001_SM_1000_NS12placeholders2_3E,@object
	.size		_ZN34_INTERNAL_005b62f3_4_k_cu_530693236thrust24THRUST_300001_SM_1000_NS12placeholders2_3E,(_ZN34_INTERNAL_005b62f3_4_k_cu_530693234cuda3std3__45__cpo6cbeginE - _ZN34_INTERNAL_005b62f3_4_k_cu_530693236thrust24THRUST_300001_SM_1000_NS12placeholders2_3E)
_ZN34_INTERNAL_005b62f3_4_k_cu_530693236thrust24THRUST_300001_SM_1000_NS12placeholders2_3E:
	.zero		1
	.type		_ZN34_INTERNAL_005b62f3_4_k_cu_530693234cuda3std3__45__cpo6cbeginE,@object
	.size		_ZN34_INTERNAL_005b62f3_4_k_cu_530693234cuda3std3__45__cpo6cbeginE,(_ZN34_INTERNAL_005b62f3_4_k_cu_530693234cuda3std6ranges3__45__cpo6cbeginE - _ZN34_INTERNAL_005b62f3_4_k_cu_530693234cuda3std3__45__cpo6cbeginE)
_ZN34_INTERNAL_005b62f3_4_k_cu_530693234cuda3std3__45__cpo6cbeginE:
	.zero		1
	.type		_ZN34_INTERNAL_005b62f3_4_k_cu_530693234cuda3std6ranges3__45__cpo6cbeginE,@object
	.size		_ZN34_INTERNAL_005b62f3_4_k_cu_530693234cuda3std6ranges3__45__cpo6cbeginE,(_ZN34_INTERNAL_005b62f3_4_k_cu_530693236thrust24THRUST_300001_SM_1000_NS12placeholders2_7E - _ZN34_INTERNAL_005b62f3_4_k_cu_530693234cuda3std6ranges3__45__cpo6cbeginE)
_ZN34_INTERNAL_005b62f3_4_k_cu_530693234cuda3std6ranges3__45__cpo6cbeginE:
	.zero		1
	.type		_ZN34_INTERNAL_005b62f3_4_k_cu_530693236thrust24THRUST_300001_SM_1000_NS12placeholders2_7E,@object
	.size		_ZN34_INTERNAL_005b62f3_4_k_cu_530693236thrust24THRUST_300001_SM_1000_NS12placeholders2_7E,(_ZN34_INTERNAL_005b62f3_4_k_cu_530693234cuda3std3__45__cpo7crbeginE - _ZN34_INTERNAL_005b62f3_4_k_cu_530693236thrust24THRUST_300001_SM_1000_NS12placeholders2_7E)
_ZN34_INTERNAL_005b62f3_4_k_cu_530693236thrust24THRUST_300001_SM_1000_NS12placeholders2_7E:
	.zero		1
	.type		_ZN34_INTERNAL_005b62f3_4_k_cu_530693234cuda3std3__45__cpo7crbeginE,@object
	.size		_ZN34_INTERNAL_005b62f3_4_k_cu_530693234cuda3std3__45__cpo7crbeginE,(_ZN34_INTERNAL_005b62f3_4_k_cu_530693234cuda3std6ranges3__45__cpo4nextE - _ZN34_INTERNAL_005b62f3_4_k_cu_530693234cuda3std3__45__cpo7crbeginE)
_ZN34_INTERNAL_005b62f3_4_k_cu_530693234cuda3std3__45__cpo7crbeginE:
	.zero		1
	.type		_ZN34_INTERNAL_005b62f3_4_k_cu_530693234cuda3std6ranges3__45__cpo4nextE,@object
	.size		_ZN34_INTERNAL_005b62f3_4_k_cu_530693234cuda3std6ranges3__45__cpo4nextE,(_ZN34_INTERNAL_005b62f3_4_k_cu_530693234cuda3std6ranges3__45__cpo4swapE - _ZN34_INTERNAL_005b62f3_4_k_cu_530693234cuda3std6ranges3__45__cpo4nextE)
_ZN34_INTERNAL_005b62f3_4_k_cu_530693234cuda3std6ranges3__45__cpo4nextE:
	.zero		1
	.type		_ZN34_INTERNAL_005b62f3_4_k_cu_530693234cuda3std6ranges3__45__cpo4swapE,@object
	.size		_ZN34_INTERNAL_005b62f3_4_k_cu_530693234cuda3std6ranges3__45__cpo4swapE,(_ZN34_INTERNAL_005b62f3_4_k_cu_530693236thrust24THRUST_300001_SM_1000_NS8cuda_cub10par_nosyncE - _ZN34_INTERNAL_005b62f3_4_k_cu_530693234cuda3std6ranges3__45__cpo4swapE)
_ZN34_INTERNAL_005b62f3_4_k_cu_530693234cuda3std6ranges3__45__cpo4swapE:
	.zero		1
	.type		_ZN34_INTERNAL_005b62f3_4_k_cu_530693236thrust24THRUST_300001_SM_1000_NS8cuda_cub10par_nosyncE,@object
	.size		_ZN34_INTERNAL_005b62f3_4_k_cu_530693236thrust24THRUST_300001_SM_1000_NS8cuda_cub10par_nosyncE,(_ZN34_INTERNAL_005b62f3_4_k_cu_530693236thrust24THRUST_300001_SM_1000_NS12placeholders2_9E - _ZN34_INTERNAL_005b62f3_4_k_cu_530693236thrust24THRUST_300001_SM_1000_NS8cuda_cub10par_nosyncE)
_ZN34_INTERNAL_005b62f3_4_k_cu_530693236thrust24THRUST_300001_SM_1000_NS8cuda_cub10par_nosyncE:
	.zero		1
	.type		_ZN34_INTERNAL_005b62f3_4_k_cu_530693236thrust24THRUST_300001_SM_1000_NS12placeholders2_9E,@object
	.size		_ZN34_INTERNAL_005b62f3_4_k_cu_530693236thrust24THRUST_300001_SM_1000_NS12placeholders2_9E,(_ZN34_INTERNAL_005b62f3_4_k_cu_530693234cuda3std3__436_GLOBAL__N__005b62f3_4_k_cu_530693236ignoreE - _ZN34_INTERNAL_005b62f3_4_k_cu_530693236thrust24THRUST_300001_SM_1000_NS12placeholders2_9E)
_ZN34_INTERNAL_005b62f3_4_k_cu_530693236thrust24THRUST_300001_SM_1000_NS12placeholders2_9E:
	.zero		1
	.type		_ZN34_INTERNAL_005b62f3_4_k_cu_530693234cuda3std3__436_GLOBAL__N__005b62f3_4_k_cu_530693236ignoreE,@object
	.size		_ZN34_INTERNAL_005b62f3_4_k_cu_530693234cuda3std3__436_GLOBAL__N__005b62f3_4_k_cu_530693236ignoreE,(_ZN34_INTERNAL_005b62f3_4_k_cu_530693234cuda3std6ranges3__45__cpo4dataE - _ZN34_INTERNAL_005b62f3_4_k_cu_530693234cuda3std3__436_GLOBAL__N__005b62f3_4_k_cu_530693236ignoreE)
_ZN34_INTERNAL_005b62f3_4_k_cu_530693234cuda3std3__436_GLOBAL__N__005b62f3_4_k_cu_530693236ignoreE:
	.zero		1
	.type		_ZN34_INTERNAL_005b62f3_4_k_cu_530693234cuda3std6ranges3__45__cpo4dataE,@object
	.size		_ZN34_INTERNAL_005b62f3_4_k_cu_530693234cuda3std6ranges3__45__cpo4dataE,(_ZN34_INTERNAL_005b62f3_4_k_cu_530693236thrust24THRUST_300001_SM_1000_NS12placeholders2_1E - _ZN34_INTERNAL_005b62f3_4_k_cu_530693234cuda3std6ranges3__45__cpo4dataE)
_ZN34_INTERNAL_005b62f3_4_k_cu_530693234cuda3std6ranges3__45__cpo4dataE:
	.zero		1
	.type		_ZN34_INTERNAL_005b62f3_4_k_cu_530693236thrust24THRUST_300001_SM_1000_NS12placeholders2_1E,@object
	.size		_ZN34_INTERNAL_005b62f3_4_k_cu_530693236thrust24THRUST_300001_SM_1000_NS12placeholders2_1E,(_ZN34_INTERNAL_005b62f3_4_k_cu_530693234cuda3std3__45__cpo5beginE - _ZN34_INTERNAL_005b62f3_4_k_cu_530693236thrust24THRUST_300001_SM_1000_NS12placeholders2_1E)
_ZN34_INTERNAL_005b62f3_4_k_cu_530693236thrust24THRUST_300001_SM_1000_NS12placeholders2_1E:
	.zero		1
	.type		_ZN34_INTERNAL_005b62f3_4_k_cu_530693234cuda3std3__45__cpo5beginE,@object
	.size		_ZN34_INTERNAL_005b62f3_4_k_cu_530693234cuda3std3__45__cpo5beginE,(_ZN34_INTERNAL_005b62f3_4_k_cu_530693234cuda3std6ranges3__45__cpo5beginE - _ZN34_INTERNAL_005b62f3_4_k_cu_530693234cuda3std3__45__cpo5beginE)
_ZN34_INTERNAL_005b62f3_4_k_cu_530693234cuda3std3__45__cpo5beginE:
	.zero		1
	.type		_ZN34_INTERNAL_005b62f3_4_k_cu_530693234cuda3std6ranges3__45__cpo5beginE,@object
	.size		_ZN34_INTERNAL_005b62f3_4_k_cu_530693234cuda3std6ranges3__45__cpo5beginE,(_ZN34_INTERNAL_005b62f3_4_k_cu_530693236thrust24THRUST_300001_SM_1000_NS12placeholders2_5E - _ZN34_INTERNAL_005b62f3_4_k_cu_530693234cuda3std6ranges3__45__cpo5beginE)
_ZN34_INTERNAL_005b62f3_4_k_cu_530693234cuda3std6ranges3__45__cpo5beginE:
	.zero		1
	.type		_ZN34_INTERNAL_005b62f3_4_k_cu_530693236thrust24THRUST_300001_SM_1000_NS12placeholders2_5E,@object
	.size		_ZN34_INTERNAL_005b62f3_4_k_cu_530693236thrust24THRUST_300001_SM_1000_NS12placeholders2_5E,(_ZN34_INTERNAL_005b62f3_4_k_cu_530693234cuda3std3__45__cpo6rbeginE - _ZN34_INTERNAL_005b62f3_4_k_cu_530693236thrust24THRUST_300001_SM_1000_NS12placeholders2_5E)
_ZN34_INTERNAL_005b62f3_4_k_cu_530693236thrust24THRUST_300001_SM_1000_NS12placeholders2_5E:
	.zero		1
	.type		_ZN34_INTERNAL_005b62f3_4_k_cu_530693234cuda3std3__45__cpo6rbeginE,@object
	.size		_ZN34_INTERNAL_005b62f3_4_k_cu_530693234cuda3std3__45__cpo6rbeginE,(_ZN34_INTERNAL_005b62f3_4_k_cu_530693234cuda3std6ranges3__45__cpo7advanceE - _ZN34_INTERNAL_005b62f3_4_k_cu_530693234cuda3std3__45__cpo6rbeginE)
_ZN34_INTERNAL_005b62f3_4_k_cu_530693234cuda3std3__45__cpo6rbeginE:
	.zero		1
	.type		_ZN34_INTERNAL_005b62f3_4_k_cu_530693234cuda3std6ranges3__45__cpo7advanceE,@object
	.size		_ZN34_INTERNAL_005b62f3_4_k_cu_530693234cuda3std6ranges3__45__cpo7advanceE,(_ZN34_INTERNAL_005b62f3_4_k_cu_530693234cuda3std3__47nulloptE - _ZN34_INTERNAL_005b62f3_4_k_cu_530693234cuda3std6ranges3__45__cpo7advanceE)
_ZN34_INTERNAL_005b62f3_4_k_cu_530693234cuda3std6ranges3__45__cpo7advanceE:
	.zero		1
	.type		_ZN34_INTERNAL_005b62f3_4_k_cu_530693234cuda3std3__47nulloptE,@object
	.size		_ZN34_INTERNAL_005b62f3_4_k_cu_530693234cuda3std3__47nulloptE,(_ZN34_INTERNAL_005b62f3_4_k_cu_530693234cuda3std6ranges3__45__cpo8distanceE - _ZN34_INTERNAL_005b62f3_4_k_cu_530693234cuda3std3__47nulloptE)
_ZN34_INTERNAL_005b62f3_4_k_cu_530693234cuda3std3__47nulloptE:
	.zero		1
	.type		_ZN34_INTERNAL_005b62f3_4_k_cu_530693234cuda3std6ranges3__45__cpo8distanceE,@object
	.size		_ZN34_INTERNAL_005b62f3_4_k_cu_530693234cuda3std6ranges3__45__cpo8distanceE,(_ZN34_INTERNAL_005b62f3_4_k_cu_530693236thrust24THRUST_300001_SM_1000_NS12placeholders3_10E - _ZN34_INTERNAL_005b62f3_4_k_cu_530693234cuda3std6ranges3__45__cpo8distanceE)
_ZN34_INTERNAL_005b62f3_4_k_cu_530693234cuda3std6ranges3__45__cpo8distanceE:
	.zero		1
	.type		_ZN34_INTERNAL_005b62f3_4_k_cu_530693236thrust24THRUST_300001_SM_1000_NS12placeholders3_10E,@object
	.size		_ZN34_INTERNAL_005b62f3_4_k_cu_530693236thrust24THRUST_300001_SM_1000_NS12placeholders3_10E,(_ZN34_INTERNAL_005b62f3_4_k_cu_530693234cuda3std3__419piecewise_constructE - _ZN34_INTERNAL_005b62f3_4_k_cu_530693236thrust24THRUST_300001_SM_1000_NS12placeholders3_10E)
_ZN34_INTERNAL_005b62f3_4_k_cu_530693236thrust24THRUST_300001_SM_1000_NS12placeholders3_10E:
	.zero		1
	.type		_ZN34_INTERNAL_005b62f3_4_k_cu_530693234cuda3std3__419piecewise_constructE,@object
	.size		_ZN34_INTERNAL_005b62f3_4_k_cu_530693234cuda3std3__419piecewise_constructE,(_ZN34_INTERNAL_005b62f3_4_k_cu_530693234cuda3std6ranges3__45__cpo5cdataE - _ZN34_INTERNAL_005b62f3_4_k_cu_530693234cuda3std3__419piecewise_constructE)
_ZN34_INTERNAL_005b62f3_4_k_cu_530693234cuda3std3__419piecewise_constructE:
	.zero		1
	.type		_ZN34_INTERNAL_005b62f3_4_k_cu_530693234cuda3std6ranges3__45__cpo5cdataE,@object
	.size		_ZN34_INTERNAL_005b62f3_4_k_cu_530693234cuda3std6ranges3__45__cpo5cdataE,(_ZN34_INTERNAL_005b62f3_4_k_cu_530693236thrust24THRUST_300001_SM_1000_NS12placeholders2_2E - _ZN34_INTERNAL_005b62f3_4_k_cu_530693234cuda3std6ranges3__45__cpo5cdataE)
_ZN34_INTERNAL_005b62f3_4_k_cu_530693234cuda3std6ranges3__45__cpo5cdataE:
	.zero		1
	.type		_ZN34_INTERNAL_005b62f3_4_k_cu_530693236thrust24THRUST_300001_SM_1000_NS12placeholders2_2E,@object
	.size		_ZN34_INTERNAL_005b62f3_4_k_cu_530693236thrust24THRUST_300001_SM_1000_NS12placeholders2_2E,(_ZN34_INTERNAL_005b62f3_4_k_cu_530693234cuda3std3__45__cpo3endE - _ZN34_INTERNAL_005b62f3_4_k_cu_530693236thrust24THRUST_300001_SM_1000_NS12placeholders2_2E)
_ZN34_INTERNAL_005b62f3_4_k_cu_530693236thrust24THRUST_300001_SM_1000_NS12placeholders2_2E:
	.zero		1
	.type		_ZN34_INTERNAL_005b62f3_4_k_cu_530693234cuda3std3__45__cpo3endE,@object
	.size		_ZN34_INTERNAL_005b62f3_4_k_cu_530693234cuda3std3__45__cpo3endE,(_ZN34_INTERNAL_005b62f3_4_k_cu_530693234cuda3std6ranges3__45__cpo3endE - _ZN34_INTERNAL_005b62f3_4_k_cu_530693234cuda3std3__45__cpo3endE)
_ZN34_INTERNAL_005b62f3_4_k_cu_530693234cuda3std3__45__cpo3endE:
	.zero		1
	.type		_ZN34_INTERNAL_005b62f3_4_k_cu_530693234cuda3std6ranges3__45__cpo3endE,@object
	.size		_ZN34_INTERNAL_005b62f3_4_k_cu_530693234cuda3std6ranges3__45__cpo3endE,(_ZN34_INTERNAL_005b62f3_4_k_cu_530693236thrust24THRUST_300001_SM_1000_NS12placeholders2_6E - _ZN34_INTERNAL_005b62f3_4_k_cu_530693234cuda3std6ranges3__45__cpo3endE)
_ZN34_INTERNAL_005b62f3_4_k_cu_530693234cuda3std6ranges3__45__cpo3endE:
	.zero		1
	.type		_ZN34_INTERNAL_005b62f3_4_k_cu_530693236thrust24THRUST_300001_SM_1000_NS12placeholders2_6E,@object
	.size		_ZN34_INTERNAL_005b62f3_4_k_cu_530693236thrust24THRUST_300001_SM_1000_NS12placeholders2_6E,(_ZN34_INTERNAL_005b62f3_4_k_cu_530693234cuda3std3__45__cpo4rendE - _ZN34_INTERNAL_005b62f3_4_k_cu_530693236thrust24THRUST_300001_SM_1000_NS12placeholders2_6E)
_ZN34_INTERNAL_005b62f3_4_k_cu_530693236thrust24THRUST_300001_SM_1000_NS12placeholders2_6E:
	.zero		1
	.type		_ZN34_INTERNAL_005b62f3_4_k_cu_530693234cuda3std3__45__cpo4rendE,@object
	.size		_ZN34_INTERNAL_005b62f3_4_k_cu_530693234cuda3std3__45__cpo4rendE,(_ZN34_INTERNAL_005b62f3_4_k_cu_530693234cuda3std6ranges3__45__cpo9iter_swapE - _ZN34_INTERNAL_005b62f3_4_k_cu_530693234cuda3std3__45__cpo4rendE)
_ZN34_INTERNAL_005b62f3_4_k_cu_530693234cuda3std3__45__cpo4rendE:
	.zero		1
	.type		_ZN34_INTERNAL_005b62f3_4_k_cu_530693234cuda3std6ranges3__45__cpo9iter_swapE,@object
	.size		_ZN34_INTERNAL_005b62f3_4_k_cu_530693234cuda3std6ranges3__45__cpo9iter_swapE,(_ZN34_INTERNAL_005b62f3_4_k_cu_530693234cuda3std3__48unexpectE - _ZN34_INTERNAL_005b62f3_4_k_cu_530693234cuda3std6ranges3__45__cpo9iter_swapE)
_ZN34_INTERNAL_005b62f3_4_k_cu_530693234cuda3std6ranges3__45__cpo9iter_swapE:
	.zero		1
	.type		_ZN34_INTERNAL_005b62f3_4_k_cu_530693234cuda3std3__48unexpectE,@object
	.size		_ZN34_INTERNAL_005b62f3_4_k_cu_530693234cuda3std3__48unexpectE,(_ZN34_INTERNAL_005b62f3_4_k_cu_530693236thrust24THRUST_300001_SM_1000_NS8cuda_cub3parE - _ZN34_INTERNAL_005b62f3_4_k_cu_530693234cuda3std3__48unexpectE)
_ZN34_INTERNAL_005b62f3_4_k_cu_530693234cuda3std3__48unexpectE:
	.zero		1
	.type		_ZN34_INTERNAL_005b62f3_4_k_cu_530693236thrust24THRUST_300001_SM_1000_NS8cuda_cub3parE,@object
	.size		_ZN34_INTERNAL_005b62f3_4_k_cu_530693236thrust24THRUST_300001_SM_1000_NS8cuda_cub3parE,(_ZN34_INTERNAL_005b62f3_4_k_cu_530693236thrust24THRUST_300001_SM_1000_NS12placeholders2_4E - _ZN34_INTERNAL_005b62f3_4_k_cu_530693236thrust24THRUST_300001_SM_1000_NS8cuda_cub3parE)
_ZN34_INTERNAL_005b62f3_4_k_cu_530693236thrust24THRUST_300001_SM_1000_NS8cuda_cub3parE:
	.zero		1
	.type		_ZN34_INTERNAL_005b62f3_4_k_cu_530693236thrust24THRUST_300001_SM_1000_NS12placeholders2_4E,@object
	.size		_ZN34_INTERNAL_005b62f3_4_k_cu_530693236thrust24THRUST_300001_SM_1000_NS12placeholders2_4E,(_ZN34_INTERNAL_005b62f3_4_k_cu_530693234cuda3std3__45__cpo4cendE - _ZN34_INTERNAL_005b62f3_4_k_cu_530693236thrust24THRUST_300001_SM_1000_NS12placeholders2_4E)
_ZN34_INTERNAL_005b62f3_4_k_cu_530693236thrust24THRUST_300001_SM_1000_NS12placeholders2_4E:
	.zero		1
	.type		_ZN34_INTERNAL_005b62f3_4_k_cu_530693234cuda3std3__45__cpo4cendE,@object
	.size		_ZN34_INTERNAL_005b62f3_4_k_cu_530693234cuda3std3__45__cpo4cendE,(_ZN34_INTERNAL_005b62f3_4_k_cu_530693234cuda3std6ranges3__45__cpo4cendE - _ZN34_INTERNAL_005b62f3_4_k_cu_530693234cuda3std3__45__cpo4cendE)
_ZN34_INTERNAL_005b62f3_4_k_cu_530693234cuda3std3__45__cpo4cendE:
	.zero		1
	.type		_ZN34_INTERNAL_005b62f3_4_k_cu_530693234cuda3std6ranges3__45__cpo4cendE,@object
	.size		_ZN34_INTERNAL_005b62f3_4_k_cu_530693234cuda3std6ranges3__45__cpo4cendE,(_ZN34_INTERNAL_005b62f3_4_k_cu_530693234cuda3std3__420unreachable_sentinelE - _ZN34_INTERNAL_005b62f3_4_k_cu_530693234cuda3std6ranges3__45__cpo4cendE)
_ZN34_INTERNAL_005b62f3_4_k_cu_530693234cuda3std6ranges3__45__cpo4cendE:
	.zero		1
	.type		_ZN34_INTERNAL_005b62f3_4_k_cu_530693234cuda3std3__420unreachable_sentinelE,@object
	.size		_ZN34_INTERNAL_005b62f3_4_k_cu_530693234cuda3std3__420unreachable_sentinelE,(_ZN34_INTERNAL_005b62f3_4_k_cu_530693234cuda3std6ranges3__45__cpo5ssizeE - _ZN34_INTERNAL_005b62f3_4_k_cu_530693234cuda3std3__420unreachable_sentinelE)
_ZN34_INTERNAL_005b62f3_4_k_cu_530693234cuda3std3__420unreachable_sentinelE:
	.zero		1
	.type		_ZN34_INTERNAL_005b62f3_4_k_cu_530693234cuda3std6ranges3__45__cpo5ssizeE,@object
	.size		_ZN34_INTERNAL_005b62f3_4_k_cu_530693234cuda3std6ranges3__45__cpo5ssizeE,(_ZN34_INTERNAL_005b62f3_4_k_cu_530693236thrust24THRUST_300001_SM_1000_NS12placeholders2_8E - _ZN34_INTERNAL_005b62f3_4_k_cu_530693234cuda3std6ranges3__45__cpo5ssizeE)
_ZN34_INTERNAL_005b62f3_4_k_cu_530693234cuda3std6ranges3__45__cpo5ssizeE:
	.zero		1
	.type		_ZN34_INTERNAL_005b62f3_4_k_cu_530693236thrust24THRUST_300001_SM_1000_NS12placeholders2_8E,@object
	.size		_ZN34_INTERNAL_005b62f3_4_k_cu_530693236thrust24THRUST_300001_SM_1000_NS12placeholders2_8E,(_ZN34_INTERNAL_005b62f3_4_k_cu_530693234cuda3std3__45__cpo5crendE - _ZN34_INTERNAL_005b62f3_4_k_cu_530693236thrust24THRUST_300001_SM_1000_NS12placeholders2_8E)
_ZN34_INTERNAL_005b62f3_4_k_cu_530693236thrust24THRUST_300001_SM_1000_NS12placeholders2_8E:
	.zero		1
	.type		_ZN34_INTERNAL_005b62f3_4_k_cu_530693234cuda3std3__45__cpo5crendE,@object
	.size		_ZN34_INTERNAL_005b62f3_4_k_cu_530693234cuda3std3__45__cpo5crendE,(_ZN34_INTERNAL_005b62f3_4_k_cu_530693234cuda3std6ranges3__45__cpo4prevE - _ZN34_INTERNAL_005b62f3_4_k_cu_530693234cuda3std3__45__cpo5crendE)
_ZN34_INTERNAL_005b62f3_4_k_cu_530693234cuda3std3__45__cpo5crendE:
	.zero		1
	.type		_ZN34_INTERNAL_005b62f3_4_k_cu_530693234cuda3std6ranges3__45__cpo4prevE,@object
	.size		_ZN34_INTERNAL_005b62f3_4_k_cu_530693234cuda3std6ranges3__45__cpo4prevE,(_ZN34_INTERNAL_005b62f3_4_k_cu_530693234cuda3std6ranges3__45__cpo9iter_moveE - _ZN34_INTERNAL_005b62f3_4_k_cu_530693234cuda3std6ranges3__45__cpo4prevE)
_ZN34_INTERNAL_005b62f3_4_k_cu_530693234cuda3std6ranges3__45__cpo4prevE:
	.zero		1
	.type		_ZN34_INTERNAL_005b62f3_4_k_cu_530693234cuda3std6ranges3__45__cpo9iter_moveE,@object
	.size		_ZN34_INTERNAL_005b62f3_4_k_cu_530693234cuda3std6ranges3__45__cpo9iter_moveE,(_ZN34_INTERNAL_005b62f3_4_k_cu_530693236thrust24THRUST_300001_SM_1000_NS6system6detail10sequential3seqE - _ZN34_INTERNAL_005b62f3_4_k_cu_530693234cuda3std6ranges3__45__cpo9iter_moveE)
_ZN34_INTERNAL_005b62f3_4_k_cu_530693234cuda3std6ranges3__45__cpo9iter_moveE:
	.zero		1
	.type		_ZN34_INTERNAL_005b62f3_4_k_cu_530693236thrust24THRUST_300001_SM_1000_NS6system6detail10sequential3seqE,@object
	.size		_ZN34_INTERNAL_005b62f3_4_k_cu_530693236thrust24THRUST_300001_SM_1000_NS6system6detail10sequential3seqE,(.L_31 - _ZN34_INTERNAL_005b62f3_4_k_cu_530693236thrust24THRUST_300001_SM_1000_NS6system6detail10sequential3seqE)
_ZN34_INTERNAL_005b62f3_4_k_cu_530693236thrust24THRUST_300001_SM_1000_NS6system6detail10sequential3seqE:
	.zero		1
.L_31:


//--------------------- .nv.constant0._ZN3cub18CUB_300001_SM_10006detail11EmptyKernelIvEEvv --------------------------
	.section	.nv.constant0._ZN3cub18CUB_300001_SM_10006detail11EmptyKernelIvEEvv,"a",@progbits
	.sectionflags	@""
	.align	4
.nv.constant0._ZN3cub18CUB_300001_SM_10006detail11EmptyKernelIvEEvv:
	.zero		896


//--------------------- SYMBOLS --------------------------

	.type		.nv.reservedSmem.offset0,@object
	.size		.nv.reservedSmem.offset0,0x4
